//
// Generated by NVIDIA NVVM Compiler
//
// Compiler Build ID: CL-36424714
// Cuda compilation tools, release 13.0, V13.0.88
// Based on NVVM 20.0.0
//

.version 9.0
.target sm_100
.address_size 64

	// .globl	_Z20naive_mm_kernel_1024PfS_S_

.visible .entry _Z20naive_mm_kernel_1024PfS_S_(
	.param .u64 .ptr .align 1 _Z20naive_mm_kernel_1024PfS_S__param_0,
	.param .u64 .ptr .align 1 _Z20naive_mm_kernel_1024PfS_S__param_1,
	.param .u64 .ptr .align 1 _Z20naive_mm_kernel_1024PfS_S__param_2
)
{
	.reg .pred 	%p<2>;
	.reg .b32 	%r<18>;
	.reg .b32 	%f<52>;
	.reg .b64 	%rd<21>;

	ld.param.u64 	%rd6, [_Z20naive_mm_kernel_1024PfS_S__param_0];
	ld.param.u64 	%rd7, [_Z20naive_mm_kernel_1024PfS_S__param_1];
	ld.param.u64 	%rd5, [_Z20naive_mm_kernel_1024PfS_S__param_2];
	cvta.to.global.u64 	%rd8, %rd7;
	cvta.to.global.u64 	%rd9, %rd6;
	mov.u32 	%r8, %ctaid.x;
	mov.u32 	%r9, %ntid.x;
	mov.u32 	%r10, %tid.x;
	mad.lo.s32 	%r1, %r8, %r9, %r10;
	mov.u32 	%r11, %ctaid.y;
	mov.u32 	%r12, %ntid.y;
	mov.u32 	%r13, %tid.y;
	mad.lo.s32 	%r2, %r11, %r12, %r13;
	mul.wide.u32 	%rd10, %r12, %r11;
	cvt.u64.u32 	%rd11, %r13;
	add.s64 	%rd12, %rd10, %rd11;
	shl.b64 	%rd13, %rd12, 14;
	add.s64 	%rd14, %rd13, %rd9;
	add.s64 	%rd20, %rd14, 32;
	add.s64 	%rd2, %rd8, 131072;
	mov.f32 	%f51, 0f00000000;
	mov.b32 	%r17, 0;
	mov.u32 	%r16, %r1;
$L__BB0_1:
	mul.wide.s32 	%rd15, %r16, 4;
	add.s64 	%rd16, %rd2, %rd15;
	ld.global.f32 	%f4, [%rd20+-32];
	ld.global.f32 	%f5, [%rd16+-131072];
	fma.rn.f32 	%f6, %f4, %f5, %f51;
	ld.global.f32 	%f7, [%rd20+-28];
	ld.global.f32 	%f8, [%rd16+-114688];
	fma.rn.f32 	%f9, %f7, %f8, %f6;
	ld.global.f32 	%f10, [%rd20+-24];
	ld.global.f32 	%f11, [%rd16+-98304];
	fma.rn.f32 	%f12, %f10, %f11, %f9;
	ld.global.f32 	%f13, [%rd20+-20];
	ld.global.f32 	%f14, [%rd16+-81920];
	fma.rn.f32 	%f15, %f13, %f14, %f12;
	ld.global.f32 	%f16, [%rd20+-16];
	ld.global.f32 	%f17, [%rd16+-65536];
	fma.rn.f32 	%f18, %f16, %f17, %f15;
	ld.global.f32 	%f19, [%rd20+-12];
	ld.global.f32 	%f20, [%rd16+-49152];
	fma.rn.f32 	%f21, %f19, %f20, %f18;
	ld.global.f32 	%f22, [%rd20+-8];
	ld.global.f32 	%f23, [%rd16+-32768];
	fma.rn.f32 	%f24, %f22, %f23, %f21;
	ld.global.f32 	%f25, [%rd20+-4];
	ld.global.f32 	%f26, [%rd16+-16384];
	fma.rn.f32 	%f27, %f25, %f26, %f24;
	ld.global.f32 	%f28, [%rd20];
	ld.global.f32 	%f29, [%rd16];
	fma.rn.f32 	%f30, %f28, %f29, %f27;
	ld.global.f32 	%f31, [%rd20+4];
	ld.global.f32 	%f32, [%rd16+16384];
	fma.rn.f32 	%f33, %f31, %f32, %f30;
	ld.global.f32 	%f34, [%rd20+8];
	ld.global.f32 	%f35, [%rd16+32768];
	fma.rn.f32 	%f36, %f34, %f35, %f33;
	ld.global.f32 	%f37, [%rd20+12];
	ld.global.f32 	%f38, [%rd16+49152];
	fma.rn.f32 	%f39, %f37, %f38, %f36;
	ld.global.f32 	%f40, [%rd20+16];
	ld.global.f32 	%f41, [%rd16+65536];
	fma.rn.f32 	%f42, %f40, %f41, %f39;
	ld.global.f32 	%f43, [%rd20+20];
	ld.global.f32 	%f44, [%rd16+81920];
	fma.rn.f32 	%f45, %f43, %f44, %f42;
	ld.global.f32 	%f46, [%rd20+24];
	ld.global.f32 	%f47, [%rd16+98304];
	fma.rn.f32 	%f48, %f46, %f47, %f45;
	ld.global.f32 	%f49, [%rd20+28];
	ld.global.f32 	%f50, [%rd16+114688];
	fma.rn.f32 	%f51, %f49, %f50, %f48;
	add.s32 	%r17, %r17, 16;
	add.s64 	%rd20, %rd20, 64;
	add.s32 	%r16, %r16, 65536;
	setp.ne.s32 	%p1, %r17, 4096;
	@%p1 bra 	$L__BB0_1;
	cvta.to.global.u64 	%rd17, %rd5;
	shl.b32 	%r14, %r2, 12;
	add.s32 	%r15, %r14, %r1;
	mul.wide.s32 	%rd18, %r15, 4;
	add.s64 	%rd19, %rd17, %rd18;
	st.global.f32 	[%rd19], %f51;
	ret;

}
	// .globl	_Z21tensor_mm_kernel_1024P6__halfS0_Pf
.visible .entry _Z21tensor_mm_kernel_1024P6__halfS0_Pf(
	.param .u64 .ptr .align 1 _Z21tensor_mm_kernel_1024P6__halfS0_Pf_param_0,
	.param .u64 .ptr .align 1 _Z21tensor_mm_kernel_1024P6__halfS0_Pf_param_1,
	.param .u64 .ptr .align 1 _Z21tensor_mm_kernel_1024P6__halfS0_Pf_param_2
)
{
	.reg .b32 	%r<18>;
	.reg .b32 	%f<10>;
	.reg .b64 	%rd<7>;

	ld.param.u64 	%rd1, [_Z21tensor_mm_kernel_1024P6__halfS0_Pf_param_0];
	ld.param.u64 	%rd2, [_Z21tensor_mm_kernel_1024P6__halfS0_Pf_param_1];
	ld.param.u64 	%rd3, [_Z21tensor_mm_kernel_1024P6__halfS0_Pf_param_2];
	cvta.to.global.u64 	%rd4, %rd1;
	cvta.to.global.u64 	%rd5, %rd2;
	cvta.to.global.u64 	%rd6, %rd3;
	mov.b32 	%r1, 16;
	wmma.load.a.sync.aligned.row.m16n16k16.global.f16 	{%r2, %r3, %r4, %r5, %r6, %r7, %r8, %r9}, [%rd4], %r1;
	wmma.load.b.sync.aligned.row.m16n16k16.global.f16 	{%r10, %r11, %r12, %r13, %r14, %r15, %r16, %r17}, [%rd5], %r1;
	mov.f32 	%f1, 0f00000000;
	wmma.mma.sync.aligned.row.row.m16n16k16.f32.f32 {%f2, %f3, %f4, %f5, %f6, %f7, %f8, %f9}, {%r2, %r3, %r4, %r5, %r6, %r7, %r8, %r9}, {%r10, %r11, %r12, %r13, %r14, %r15, %r16, %r17}, {%f1, %f1, %f1, %f1, %f1, %f1, %f1, %f1};
	wmma.store.d.sync.aligned.row.m16n16k16.global.f32 	[%rd6], {%f2, %f3, %f4, %f5, %f6, %f7, %f8, %f9}, %r1;
	ret;

}


// ===== COMPILED SASS (sm_100) =====

	.target	sm_100

	.elftype	@"ET_EXEC"


//--------------------- .note.nv.tkinfo           --------------------------
	.section	.note.nv.tkinfo,"",@"SHT_NOTE"
	.sectionflags	@"SHF_NOTE_NV_TKINFO"
	.tkinfo
        /*0018*/ 	.word	0x00000002
        /*0030*/ 	.string	""
        /*0030*/ 	.string	"ptxas"
        /*0030*/ 	.string	"Cuda compilation tools, release 13.0, V13.0.88"
        /*0030*/ 	.string	"Build cuda_13.0.r13.0/compiler.36424714_0"
        /*0030*/ 	.string	"-arch sm_100 -m 64 "



//--------------------- .note.nv.cuinfo           --------------------------
	.section	.note.nv.cuinfo,"",@"SHT_NOTE"
	.sectionflags	@"SHF_NOTE_NV_CUINFO"
        /*0018*/ 	.short	0x0002
        /*001a*/ 	.short	0x0064
        /*001c*/ 	.short	0x0082
	.zero		2


//--------------------- .nv.info                  --------------------------
	.section	.nv.info,"",@"SHT_CUDA_INFO"
	.align	4


	//----- nvinfo : EIATTR_REGCOUNT
	.align		4
        /*0000*/ 	.byte	0x04, 0x2f
        /*0002*/ 	.short	(.L_1 - .L_0)
	.align		4
.L_0:
        /*0004*/ 	.word	index@(_Z20naive_mm_kernel_1024PfS_S_)
        /*0008*/ 	.word	0x0000001f


	//----- nvinfo : EIATTR_FRAME_SIZE
	.align		4
.L_1:
        /*000c*/ 	.byte	0x04, 0x11
        /*000e*/ 	.short	(.L_3 - .L_2)
	.align		4
.L_2:
        /*0010*/ 	.word	index@(_Z20naive_mm_kernel_1024PfS_S_)
        /*0014*/ 	.word	0x00000000


	//----- nvinfo : EIATTR_REGCOUNT
	.align		4
.L_3:
        /*0018*/ 	.byte	0x04, 0x2f
        /*001a*/ 	.short	(.L_5 - .L_4)
	.align		4
.L_4:
        /*001c*/ 	.word	index@(_Z21tensor_mm_kernel_1024P6__halfS0_Pf)
        /*0020*/ 	.word	0x0000001a


	//----- nvinfo : EIATTR_FRAME_SIZE
	.align		4
.L_5:
        /*0024*/ 	.byte	0x04, 0x11
        /*0026*/ 	.short	(.L_7 - .L_6)
	.align		4
.L_6:
        /*0028*/ 	.word	index@(_Z21tensor_mm_kernel_1024P6__halfS0_Pf)
        /*002c*/ 	.word	0x00000000


	//----- nvinfo : EIATTR_MIN_STACK_SIZE
	.align		4
.L_7:
        /*0030*/ 	.byte	0x04, 0x12
        /*0032*/ 	.short	(.L_9 - .L_8)
	.align		4
.L_8:
        /*0034*/ 	.word	index@(_Z21tensor_mm_kernel_1024P6__halfS0_Pf)
        /*0038*/ 	.word	0x00000000


	//----- nvinfo : EIATTR_MIN_STACK_SIZE
	.align		4
.L_9:
        /*003c*/ 	.byte	0x04, 0x12
        /*003e*/ 	.short	(.L_11 - .L_10)
	.align		4
.L_10:
        /*0040*/ 	.word	index@(_Z20naive_mm_kernel_1024PfS_S_)
        /*0044*/ 	.word	0x00000000
.L_11:


//--------------------- .nv.compat                --------------------------
	.section	.nv.compat,"",@"SHT_CUDA_COMPAT_INFO"
	.align	4
        /*0000*/ 	.byte	0x02, 0x09, 0x00, 0x00, 0x02, 0x02, 0x01, 0x00, 0x02, 0x05, 0x05, 0x00, 0x03, 0x07, 0x01, 0x01
        /*0010*/ 	.byte	0x02, 0x03, 0x00, 0x00, 0x02, 0x06, 0x01, 0x00, 0x04, 0x0b, 0x08, 0x00, 0x09, 0x00, 0x00, 0x00
        /*0020*/ 	.byte	0x00, 0x00, 0x00, 0x00


//--------------------- .nv.info._Z21tensor_mm_kernel_1024P6__halfS0_Pf --------------------------
	.section	.nv.info._Z21tensor_mm_kernel_1024P6__halfS0_Pf,"",@"SHT_CUDA_INFO"
	.sectionflags	@""
	.align	4


	//----- nvinfo : EIATTR_CUDA_API_VERSION
	.align		4
        /*0000*/ 	.byte	0x04, 0x37
        /*0002*/ 	.short	(.L_13 - .L_12)
.L_12:
        /*0004*/ 	.word	0x00000082


	//----- nvinfo : EIATTR_KPARAM_INFO
	.align		4
.L_13:
        /*0008*/ 	.byte	0x04, 0x17
        /*000a*/ 	.short	(.L_15 - .L_14)
.L_14:
        /*000c*/ 	.word	0x00000000
        /*0010*/ 	.short	0x0002
        /*0012*/ 	.short	0x0010
        /*0014*/ 	.byte	0x00, 0xf5, 0x21, 0x00


	//----- nvinfo : EIATTR_KPARAM_INFO
	.align		4
.L_15:
        /*0018*/ 	.byte	0x04, 0x17
        /*001a*/ 	.short	(.L_17 - .L_16)
.L_16:
        /*001c*/ 	.word	0x00000000
        /*0020*/ 	.short	0x0001
        /*0022*/ 	.short	0x0008
        /*0024*/ 	.byte	0x00, 0xf5, 0x21, 0x00


	//----- nvinfo : EIATTR_KPARAM_INFO
	.align		4
.L_17:
        /*0028*/ 	.byte	0x04, 0x17
        /*002a*/ 	.short	(.L_19 - .L_18)
.L_18:
        /*002c*/ 	.word	0x00000000
        /*0030*/ 	.short	0x0000
        /*0032*/ 	.short	0x0000
        /*0034*/ 	.byte	0x00, 0xf5, 0x21, 0x00


	//----- nvinfo : EIATTR_SPARSE_MMA_MASK
	.align		4
.L_19:
        /*0038*/ 	.byte	0x03, 0x50
        /*003a*/ 	.short	0x0000


	//----- nvinfo : EIATTR_WMMA_USED
	.align		4
        /*003c*/ 	.byte	0x01, 0x2b
	.zero		2


	//----- nvinfo : EIATTR_MAXREG_COUNT
	.align		4
        /*0040*/ 	.byte	0x03, 0x1b
        /*0042*/ 	.short	0x00ff


	//----- nvinfo : EIATTR_MERCURY_ISA_VERSION
	.align		4
        /*0044*/ 	.byte	0x03, 0x5f
        /*0046*/ 	.short	0x0101


	//----- nvinfo : EIATTR_VRC_CTA_INIT_COUNT
	.align		4
        /*0048*/ 	.byte	0x02, 0x4a
	.zero		1
	.zero		1


	//----- nvinfo : EIATTR_EXIT_INSTR_OFFSETS
	.align		4
        /*004c*/ 	.byte	0x04, 0x1c
        /*004e*/ 	.short	(.L_21 - .L_20)


	//   ....[0]....
.L_20:
        /*0050*/ 	.word	0x00000210


	//----- nvinfo : EIATTR_CBANK_PARAM_SIZE
	.align		4
.L_21:
        /*0054*/ 	.byte	0x03, 0x19
        /*0056*/ 	.short	0x0018


	//----- nvinfo : EIATTR_PARAM_CBANK
	.align		4
        /*0058*/ 	.byte	0x04, 0x0a
        /*005a*/ 	.short	(.L_23 - .L_22)
	.align		4
.L_22:
        /*005c*/ 	.word	index@(.nv.constant0._Z21tensor_mm_kernel_1024P6__halfS0_Pf)
        /*0060*/ 	.short	0x0380
        /*0062*/ 	.short	0x0018


	//----- nvinfo : EIATTR_SW_WAR
	.align		4
.L_23:
        /*0064*/ 	.byte	0x04, 0x36
        /*0066*/ 	.short	(.L_25 - .L_24)
.L_24:
        /*0068*/ 	.word	0x00000008
.L_25:


//--------------------- .nv.info._Z20naive_mm_kernel_1024PfS_S_ --------------------------
	.section	.nv.info._Z20naive_mm_kernel_1024PfS_S_,"",@"SHT_CUDA_INFO"
	.sectionflags	@""
	.align	4


	//----- nvinfo : EIATTR_CUDA_API_VERSION
	.align		4
        /*0000*/ 	.byte	0x04, 0x37
        /*0002*/ 	.short	(.L_27 - .L_26)
.L_26:
        /*0004*/ 	.word	0x00000082


	//----- nvinfo : EIATTR_KPARAM_INFO
	.align		4
.L_27:
        /*0008*/ 	.byte	0x04, 0x17
        /*000a*/ 	.short	(.L_29 - .L_28)
.L_28:
        /*000c*/ 	.word	0x00000000
        /*0010*/ 	.short	0x0002
        /*0012*/ 	.short	0x0010
        /*0014*/ 	.byte	0x00, 0xf5, 0x21, 0x00


	//----- nvinfo : EIATTR_KPARAM_INFO
	.align		4
.L_29:
        /*0018*/ 	.byte	0x04, 0x17
        /*001a*/ 	.short	(.L_31 - .L_30)
.L_30:
        /*001c*/ 	.word	0x00000000
        /*0020*/ 	.short	0x0001
        /*0022*/ 	.short	0x0008
        /*0024*/ 	.byte	0x00, 0xf5, 0x21, 0x00


	//----- nvinfo : EIATTR_KPARAM_INFO
	.align		4
.L_31:
        /*0028*/ 	.byte	0x04, 0x17
        /*002a*/ 	.short	(.L_33 - .L_32)
.L_32:
        /*002c*/ 	.word	0x00000000
        /*0030*/ 	.short	0x0000
        /*0032*/ 	.short	0x0000
        /*0034*/ 	.byte	0x00, 0xf5, 0x21, 0x00


	//----- nvinfo : EIATTR_SPARSE_MMA_MASK
	.align		4
.L_33:
        /*0038*/ 	.byte	0x03, 0x50
        /*003a*/ 	.short	0x0000


	//----- nvinfo : EIATTR_MAXREG_COUNT
	.align		4
        /*003c*/ 	.byte	0x03, 0x1b
        /*003e*/ 	.short	0x00ff


	//----- nvinfo : EIATTR_MERCURY_ISA_VERSION
	.align		4
        /*0040*/ 	.byte	0x03, 0x5f
        /*0042*/ 	.short	0x0101


	//----- nvinfo : EIATTR_VRC_CTA_INIT_COUNT
	.align		4
        /*0044*/ 	.byte	0x02, 0x4a
	.zero		1
	.zero		1


	//----- nvinfo : EIATTR_EXIT_INSTR_OFFSETS
	.align		4
        /*0048*/ 	.byte	0x04, 0x1c
        /*004a*/ 	.short	(.L_35 - .L_34)


	//   ....[0]....
.L_34:
        /*004c*/ 	.word	0x00000540


	//----- nvinfo : EIATTR_CBANK_PARAM_SIZE
	.align		4
.L_35:
        /*0050*/ 	.byte	0x03, 0x19
        /*0052*/ 	.short	0x0018


	//----- nvinfo : EIATTR_PARAM_CBANK
	.align		4
        /*0054*/ 	.byte	0x04, 0x0a
        /*0056*/ 	.short	(.L_37 - .L_36)
	.align		4
.L_36:
        /*0058*/ 	.word	index@(.nv.constant0._Z20naive_mm_kernel_1024PfS_S_)
        /*005c*/ 	.short	0x0380
        /*005e*/ 	.short	0x0018


	//----- nvinfo : EIATTR_SW_WAR
	.align		4
.L_37:
        /*0060*/ 	.byte	0x04, 0x36
        /*0062*/ 	.short	(.L_39 - .L_38)
.L_38:
        /*0064*/ 	.word	0x00000008
.L_39:


//--------------------- .nv.callgraph             --------------------------
	.section	.nv.callgraph,"",@"SHT_CUDA_CALLGRAPH"
	.align	4
	.sectionentsize	8
	.align		4
        /*0000*/ 	.word	0x00000000
	.align		4
        /*0004*/ 	.word	0xffffffff
	.align		4
        /*0008*/ 	.word	0x00000000
	.align		4
        /*000c*/ 	.word	0xfffffffe
	.align		4
        /*0010*/ 	.word	0x00000000
	.align		4
        /*0014*/ 	.word	0xfffffffd
	.align		4
        /*0018*/ 	.word	0x00000000
	.align		4
        /*001c*/ 	.word	0xfffffffc


//--------------------- .text._Z21tensor_mm_kernel_1024P6__halfS0_Pf --------------------------
	.section	.text._Z21tensor_mm_kernel_1024P6__halfS0_Pf,"ax",@progbits
	.align	128
        .global         _Z21tensor_mm_kernel_1024P6__halfS0_Pf
        .type           _Z21tensor_mm_kernel_1024P6__halfS0_Pf,@function
        .size           _Z21tensor_mm_kernel_1024P6__halfS0_Pf,(.L_x_3 - _Z21tensor_mm_kernel_1024P6__halfS0_Pf)
        .other          _Z21tensor_mm_kernel_1024P6__halfS0_Pf,@"STO_CUDA_ENTRY STV_DEFAULT"
_Z21tensor_mm_kernel_1024P6__halfS0_Pf:
.text._Z21tensor_mm_kernel_1024P6__halfS0_Pf:
[----:B------:R-:W-:Y:S01]  /*0000*/  LDC R1, c[0x0][0x37c] ;  /* 0x0000df00ff017b82 */ /* 0x000fe20000000800 */
[----:B------:R-:W0:Y:S01]  /*0010*/  S2R R5, SR_LANEID ;  /* 0x0000000000057919 */ /* 0x000e220000000000 */
[----:B------:R-:W1:Y:S01]  /*0020*/  LDCU.128 UR8, c[0x0][0x380] ;  /* 0x00007000ff0877ac */ /* 0x000e620008000c00 */
[----:B------:R-:W-:Y:S01]  /*0030*/  IMAD.MOV.U32 R3, RZ, RZ, RZ ;  /* 0x000000ffff037224 */ /* 0x000fe200078e00ff */
[----:B------:R-:W2:Y:S01]  /*0040*/  LDCU.64 UR4, c[0x0][0x358] ;  /* 0x00006b00ff0477ac */ /* 0x000ea20008000a00 */
[----:B------:R-:W3:Y:S01]  /*0050*/  LDCU.64 UR6, c[0x0][0x390] ;  /* 0x00007200ff0677ac */ /* 0x000ee20008000a00 */
[----:B0-----:R-:W-:Y:S02]  /*0060*/  LOP3.LUT R2, R5, 0x3, RZ, 0xc0, !PT ;  /* 0x0000000305027812 */ /* 0x001fe400078ec0ff */
[----:B------:R-:W-:-:S05]  /*0070*/  SHF.R.U32.HI R5, RZ, 0x2, R5 ;  /* 0x00000002ff057819 */ /* 0x000fca0000011605 */
[----:B------:R-:W-:-:S03]  /*0080*/  IMAD.WIDE.U32 R2, R5, 0x8, R2 ;  /* 0x0000000805027825 */ /* 0x000fc600078e0002 */
[----:B-1----:R-:W-:-:S04]  /*0090*/  LEA R10, P0, R2, UR10, 0x2 ;  /* 0x0000000a020a7c11 */ /* 0x002fc8000f8010ff */
[----:B------:R-:W-:-:S05]  /*00a0*/  LEA.HI.X R11, R2, UR11, R3, 0x2, P0 ;  /* 0x0000000b020b7c11 */ /* 0x000fca00080f1403 */
[----:B--2---:R-:W2:Y:S04]  /*00b0*/  LDG.E R0, desc[UR4][R10.64] ;  /* 0x000000040a007981 */ /* 0x004ea8000c1e1900 */
[----:B------:R-:W4:Y:S04]  /*00c0*/  LDG.E R12, desc[UR4][R10.64+0x100] ;  /* 0x000100040a0c7981 */ /* 0x000f28000c1e1900 */
[----:B------:R-:W5:Y:S04]  /*00d0*/  LDG.E R13, desc[UR4][R10.64+0x10] ;  /* 0x000010040a0d7981 */ /* 0x000f68000c1e1900 */
[----:B------:R-:W3:Y:S01]  /*00e0*/  LDG.E R14, desc[UR4][R10.64+0x110] ;  /* 0x000110040a0e7981 */ /* 0x000ee2000c1e1900 */
[----:B------:R-:W-:-:S04]  /*00f0*/  LEA R8, P0, R2, UR8, 0x2 ;  /* 0x0000000802087c11 */ /* 0x000fc8000f8010ff */
[----:B------:R-:W-:-:S05]  /*0100*/  LEA.HI.X R9, R2, UR9, R3, 0x2, P0 ;  /* 0x0000000902097c11 */ /* 0x000fca00080f1403 */
[----:B------:R-:W3:Y:S04]  /*0110*/  LDG.E R4, desc[UR4][R8.64] ;  /* 0x0000000408047981 */ /* 0x000ee8000c1e1900 */
[----:B------:R-:W3:Y:S04]  /*0120*/  LDG.E R5, desc[UR4][R8.64+0x100] ;  /* 0x0001000408057981 */ /* 0x000ee8000c1e1900 */
[----:B------:R-:W3:Y:S04]  /*0130*/  LDG.E R6, desc[UR4][R8.64+0x10] ;  /* 0x0000100408067981 */ /* 0x000ee8000c1e1900 */
[----:B------:R-:W3:Y:S04]  /*0140*/  LDG.E R7, desc[UR4][R8.64+0x110] ;  /* 0x0001100408077981 */ /* 0x000ee8000c1e1900 */
[----:B--2---:R-:W-:Y:S04]  /*0150*/  MOVM.16.MT88 R16, R0 ;  /* 0x000000000010723a */ /* 0x004fe80000000000 */
[----:B----4-:R-:W0:Y:S04]  /*0160*/  MOVM.16.MT88 R17, R12 ;  /* 0x000000000c11723a */ /* 0x010e280000000000 */
[----:B-----5:R-:W-:Y:S04]  /*0170*/  MOVM.16.MT88 R18, R13 ;  /* 0x000000000d12723a */ /* 0x020fe80000000000 */
[----:B---3--:R-:W1:Y:S01]  /*0180*/  MOVM.16.MT88 R19, R14 ;  /* 0x000000000e13723a */ /* 0x008e620000000000 */
[C---:B0-----:R-:W-:Y:S08]  /*0190*/  HMMA.16816.F32 R20, R4.reuse, R16, RZ ;  /* 0x000000100414723c */ /* 0x041ff000000018ff */
[----:B-1----:R-:W-:Y:S01]  /*01a0*/  HMMA.16816.F32 R16, R4, R18, RZ ;  /* 0x000000120410723c */ /* 0x002fe200000018ff */
[----:B------:R-:W-:-:S04]  /*01b0*/  LEA R4, P0, R2, UR6, 0x3 ;  /* 0x0000000602047c11 */ /* 0x000fc8000f8018ff */
[----:B------:R-:W-:-:S06]  /*01c0*/  LEA.HI.X R5, R2, UR7, R3, 0x3, P0 ;  /* 0x0000000702057c11 */ /* 0x000fcc00080f1c03 */
[----:B------:R-:W-:Y:S04]  /*01d0*/  STG.E.64 desc[UR4][R4.64], R20 ;  /* 0x0000001404007986 */ /* 0x000fe8000c101b04 */
[----:B------:R-:W-:Y:S04]  /*01e0*/  STG.E.64 desc[UR4][R4.64+0x200], R22 ;  /* 0x0002001604007986 */ /* 0x000fe8000c101b04 */
[----:B------:R-:W-:Y:S04]  /*01f0*/  STG.E.64 desc[UR4][R4.64+0x20], R16 ;  /* 0x0000201004007986 */ /* 0x000fe8000c101b04 */
[----:B------:R-:W-:Y:S01]  /*0200*/  STG.E.64 desc[UR4][R4.64+0x220], R18 ;  /* 0x0002201204007986 */ /* 0x000fe2000c101b04 */
[----:B------:R-:W-:Y:S05]  /*0210*/  EXIT ;  /* 0x000000000000794d */ /* 0x000fea0003800000 */
.L_x_0:
[----:B------:R-:W-:-:S00]  /*0220*/  BRA `(.L_x_0) ;  /* 0xfffffffc00fc7947 */ /* 0x000fc0000383ffff */
[----:B------:R-:W-:-:S00]  /*0230*/  NOP ;  /* 0x0000000000007918 */ /* 0x000fc00000000000 */
        /* <DEDUP_REMOVED lines=12> */
.L_x_3:


//--------------------- .text._Z20naive_mm_kernel_1024PfS_S_ --------------------------
	.section	.text._Z20naive_mm_kernel_1024PfS_S_,"ax",@progbits
	.align	128
        .global         _Z20naive_mm_kernel_1024PfS_S_
        .type           _Z20naive_mm_kernel_1024PfS_S_,@function
        .size           _Z20naive_mm_kernel_1024PfS_S_,(.L_x_4 - _Z20naive_mm_kernel_1024PfS_S_)
        .other          _Z20naive_mm_kernel_1024PfS_S_,@"STO_CUDA_ENTRY STV_DEFAULT"
_Z20naive_mm_kernel_1024PfS_S_:
.text._Z20naive_mm_kernel_1024PfS_S_:
[----:B------:R-:W-:Y:S01]  /*0000*/  LDC R1, c[0x0][0x37c] ;  /* 0x0000df00ff017b82 */ /* 0x000fe20000000800 */
[----:B------:R-:W0:Y:S07]  /*0010*/  S2R R2, SR_TID.Y ;  /* 0x0000000000027919 */ /* 0x000e2e0000002200 */
[----:B------:R-:W1:Y:S01]  /*0020*/  LDC R0, c[0x0][0x360] ;  /* 0x0000d800ff007b82 */ /* 0x000e620000000800 */
[----:B------:R-:W2:Y:S01]  /*0030*/  LDCU.128 UR12, c[0x0][0x380] ;  /* 0x00007000ff0c77ac */ /* 0x000ea20008000c00 */
[----:B------:R-:W-:Y:S01]  /*0040*/  HFMA2 R3, -RZ, RZ, 0, 0 ;  /* 0x00000000ff037431 */ /* 0x000fe200000001ff */
[----:B------:R-:W1:Y:S01]  /*0050*/  S2R R7, SR_TID.X ;  /* 0x0000000000077919 */ /* 0x000e620000002100 */
[----:B------:R-:W-:Y:S01]  /*0060*/  MOV R14, RZ ;  /* 0x000000ff000e7202 */ /* 0x000fe20000000f00 */
[----:B------:R-:W3:Y:S03]  /*0070*/  LDCU.64 UR8, c[0x0][0x358] ;  /* 0x00006b00ff0877ac */ /* 0x000ee60008000a00 */
[----:B------:R-:W0:Y:S08]  /*0080*/  S2UR UR7, SR_CTAID.Y ;  /* 0x00000000000779c3 */ /* 0x000e300000002600 */
[----:B------:R-:W0:Y:S01]  /*0090*/  LDC R9, c[0x0][0x364] ;  /* 0x0000d900ff097b82 */ /* 0x000e220000000800 */
[----:B--2---:R-:W-:-:S04]  /*00a0*/  UIADD3 UR5, UP0, UPT, UR14, 0x20000, URZ ;  /* 0x000200000e057890 */ /* 0x004fc8000ff1e0ff */
[----:B------:R-:W-:-:S03]  /*00b0*/  UIADD3.X UR6, UPT, UPT, URZ, UR15, URZ, UP0, !UPT ;  /* 0x0000000fff067290 */ /* 0x000fc600087fe4ff */
[----:B------:R-:W1:Y:S01]  /*00c0*/  S2UR UR4, SR_CTAID.X ;  /* 0x00000000000479c3 */ /* 0x000e620000002500 */
[----:B0-----:R-:W-:-:S03]  /*00d0*/  IMAD.WIDE.U32 R4, R9, UR7, R2 ;  /* 0x0000000709047c25 */ /* 0x001fc6000f8e0002 */
[----:B------:R-:W-:Y:S01]  /*00e0*/  LEA R8, P0, R4, UR12, 0xe ;  /* 0x0000000c04087c11 */ /* 0x000fe2000f8070ff */
[----:B-1----:R-:W-:-:S03]  /*00f0*/  IMAD R0, R0, UR4, R7 ;  /* 0x0000000400007c24 */ /* 0x002fc6000f8e0207 */
[----:B------:R-:W-:Y:S01]  /*0100*/  IADD3 R8, P1, PT, R8, 0x20, RZ ;  /* 0x0000002008087810 */ /* 0x000fe20007f3e0ff */
[----:B------:R-:W-:Y:S01]  /*0110*/  IMAD R7, R9, UR7, R2 ;  /* 0x0000000709077c24 */ /* 0x000fe2000f8e0202 */
[----:B------:R-:W-:Y:S01]  /*0120*/  LEA.HI.X R5, R4, UR13, R5, 0xe, P0 ;  /* 0x0000000d04057c11 */ /* 0x000fe200080f7405 */
[----:B------:R-:W-:Y:S01]  /*0130*/  UMOV UR4, URZ ;  /* 0x000000ff00047c82 */ /* 0x000fe20008000000 */
[----:B------:R-:W-:Y:S02]  /*0140*/  MOV R6, R0 ;  /* 0x0000000000067202 */ /* 0x000fe40000000f00 */
[----:B---3--:R-:W-:-:S07]  /*0150*/  IADD3.X R5, PT, PT, RZ, R5, RZ, P1, !PT ;  /* 0x00000005ff057210 */ /* 0x008fce0000ffe4ff */
.L_x_1:
[----:B------:R-:W-:Y:S02]  /*0160*/  MOV R2, UR5 ;  /* 0x0000000500027c02 */ /* 0x000fe40008000f00 */
[----:B------:R-:W-:Y:S02]  /*0170*/  MOV R3, UR6 ;  /* 0x0000000600037c02 */ /* 0x000fe40008000f00 */
[----:B------:R-:W-:Y:S01]  /*0180*/  MOV R4, R8 ;  /* 0x0000000800047202 */ /* 0x000fe20000000f00 */
[----:B------:R-:W-:-:S04]  /*0190*/  IMAD.WIDE R2, R6, 0x4, R2 ;  /* 0x0000000406027825 */ /* 0x000fc800078e0202 */
[----:B------:R-:W2:Y:S04]  /*01a0*/  LDG.E R15, desc[UR8][R4.64+-0x20] ;  /* 0xffffe008040f7981 */ /* 0x000ea8000c1e1900 */
[----:B------:R-:W2:Y:S04]  /*01b0*/  LDG.E R16, desc[UR8][R2.64+-0x20000] ;  /* 0xfe00000802107981 */ /* 0x000ea8000c1e1900 */
[----:B------:R-:W3:Y:S04]  /*01c0*/  LDG.E R24, desc[UR8][R4.64+-0x1c] ;  /* 0xffffe40804187981 */ /* 0x000ee8000c1e1900 */
[----:B------:R-:W3:Y:S04]  /*01d0*/  LDG.E R25, desc[UR8][R2.64+-0x1c000] ;  /* 0xfe40000802197981 */ /* 0x000ee8000c1e1900 */
[----:B------:R-:W4:Y:S04]  /*01e0*/  LDG.E R19, desc[UR8][R4.64+-0x18] ;  /* 0xffffe80804137981 */ /* 0x000f28000c1e1900 */
[----:B------:R-:W4:Y:S04]  /*01f0*/  LDG.E R18, desc[UR8][R2.64+-0x18000] ;  /* 0xfe80000802127981 */ /* 0x000f28000c1e1900 */
[----:B------:R-:W5:Y:S04]  /*0200*/  LDG.E R20, desc[UR8][R4.64+-0x14] ;  /* 0xffffec0804147981 */ /* 0x000f68000c1e1900 */
        /* <DEDUP_REMOVED lines=11> */
[----:B------:R-:W5:Y:S01]  /*02c0*/  LDG.E R26, desc[UR8][R4.64+0x1c] ;  /* 0x00001c08041a7981 */ /* 0x000f62000c1e1900 */
[----:B--2---:R-:W-:-:S03]  /*02d0*/  FFMA R15, R15, R16, R14 ;  /* 0x000000100f0f7223 */ /* 0x004fc6000000000e */
[----:B------:R-:W2:Y:S04]  /*02e0*/  LDG.E R16, desc[UR8][R4.64] ;  /* 0x0000000804107981 */ /* 0x000ea8000c1e1900 */
[----:B------:R-:W2:Y:S01]  /*02f0*/  LDG.E R14, desc[UR8][R4.64+0x4] ;  /* 0x00000408040e7981 */ /* 0x000ea2000c1e1900 */
[----:B---3--:R-:W-:-:S03]  /*0300*/  FFMA R24, R24, R25, R15 ;  /* 0x0000001918187223 */ /* 0x008fc6000000000f */
[----:B------:R-:W3:Y:S01]  /*0310*/  LDG.E R15, desc[UR8][R2.64+0x4000] ;  /* 0x00400008020f7981 */ /* 0x000ee2000c1e1900 */
[----:B----4-:R-:W-:-:S03]  /*0320*/  FFMA R25, R19, R18, R24 ;  /* 0x0000001213197223 */ /* 0x010fc60000000018 */
[----:B------:R-:W4:Y:S04]  /*0330*/  LDG.E R18, desc[UR8][R4.64+0x8] ;  /* 0x0000080804127981 */ /* 0x000f28000c1e1900 */
[----:B------:R-:W4:Y:S01]  /*0340*/  LDG.E R19, desc[UR8][R2.64+0x8000] ;  /* 0x0080000802137981 */ /* 0x000f22000c1e1900 */
[----:B-----5:R-:W-:-:S03]  /*0350*/  FFMA R25, R20, R21, R25 ;  /* 0x0000001514197223 */ /* 0x020fc60000000019 */
[----:B------:R-:W5:Y:S04]  /*0360*/  LDG.E R20, desc[UR8][R4.64+0xc] ;  /* 0x00000c0804147981 */ /* 0x000f68000c1e1900 */
[----:B------:R-:W5:Y:S01]  /*0370*/  LDG.E R21, desc[UR8][R2.64+0xc000] ;  /* 0x00c0000802157981 */ /* 0x000f62000c1e1900 */
[----:B------:R-:W-:-:S03]  /*0380*/  FFMA R25, R22, R23, R25 ;  /* 0x0000001716197223 */ /* 0x000fc60000000019 */
[----:B------:R-:W5:Y:S04]  /*0390*/  LDG.E R22, desc[UR8][R4.64+0x10] ;  /* 0x0000100804167981 */ /* 0x000f68000c1e1900 */
[----:B------:R-:W5:Y:S01]  /*03a0*/  LDG.E R23, desc[UR8][R2.64+0x10000] ;  /* 0x0100000802177981 */ /* 0x000f62000c1e1900 */
[----:B------:R-:W-:-:S03]  /*03b0*/  FFMA R28, R12, R13, R25 ;  /* 0x0000000d0c1c7223 */ /* 0x000fc60000000019 */
[----:B------:R-:W5:Y:S04]  /*03c0*/  LDG.E R24, desc[UR8][R4.64+0x14] ;  /* 0x0000140804187981 */ /* 0x000f68000c1e1900 */
[----:B------:R-:W5:Y:S04]  /*03d0*/  LDG.E R25, desc[UR8][R2.64+0x14000] ;  /* 0x0140000802197981 */ /* 0x000f68000c1e1900 */
[----:B------:R0:W5:Y:S04]  /*03e0*/  LDG.E R13, desc[UR8][R4.64+0x18] ;  /* 0x00001808040d7981 */ /* 0x000168000c1e1900 */
[----:B------:R-:W5:Y:S01]  /*03f0*/  LDG.E R12, desc[UR8][R2.64+0x18000] ;  /* 0x01800008020c7981 */ /* 0x000f62000c1e1900 */
[----:B------:R-:W-:-:S04]  /*0400*/  FFMA R9, R9, R8, R28 ;  /* 0x0000000809097223 */ /* 0x000fc8000000001c */
[----:B------:R-:W-:Y:S01]  /*0410*/  FFMA R9, R10, R11, R9 ;  /* 0x0000000b0a097223 */ /* 0x000fe20000000009 */
[----:B------:R-:W-:-:S04]  /*0420*/  UIADD3 UR4, UPT, UPT, UR4, 0x10, URZ ;  /* 0x0000001004047890 */ /* 0x000fc8000fffe0ff */
[----:B------:R-:W-:Y:S01]  /*0430*/  UISETP.NE.AND UP0, UPT, UR4, 0x1000, UPT ;  /* 0x000010000400788c */ /* 0x000fe2000bf05270 */
[----:B------:R-:W-:Y:S02]  /*0440*/  IADD3 R8, P0, PT, R4, 0x40, RZ ;  /* 0x0000004004087810 */ /* 0x000fe40007f1e0ff */
[----:B------:R-:W-:Y:S02]  /*0450*/  IADD3 R6, PT, PT, R6, 0x10000, RZ ;  /* 0x0001000006067810 */ /* 0x000fe40007ffe0ff */
[----:B0-----:R-:W-:Y:S01]  /*0460*/  IADD3.X R5, PT, PT, RZ, R5, RZ, P0, !PT ;  /* 0x00000005ff057210 */ /* 0x001fe200007fe4ff */
[----:B--2---:R-:W-:-:S04]  /*0470*/  FFMA R9, R16, R17, R9 ;  /* 0x0000001110097223 */ /* 0x004fc80000000009 */
[----:B---3--:R-:W-:-:S04]  /*0480*/  FFMA R9, R14, R15, R9 ;  /* 0x0000000f0e097223 */ /* 0x008fc80000000009 */
[----:B----4-:R-:W-:-:S04]  /*0490*/  FFMA R9, R18, R19, R9 ;  /* 0x0000001312097223 */ /* 0x010fc80000000009 */
[----:B-----5:R-:W-:-:S04]  /*04a0*/  FFMA R9, R20, R21, R9 ;  /* 0x0000001514097223 */ /* 0x020fc80000000009 */
[----:B------:R-:W-:-:S04]  /*04b0*/  FFMA R9, R22, R23, R9 ;  /* 0x0000001716097223 */ /* 0x000fc80000000009 */
[----:B------:R-:W-:-:S04]  /*04c0*/  FFMA R24, R24, R25, R9 ;  /* 0x0000001918187223 */ /* 0x000fc80000000009 */
[----:B------:R-:W-:-:S04]  /*04d0*/  FFMA R13, R13, R12, R24 ;  /* 0x0000000c0d0d7223 */ /* 0x000fc80000000018 */
[----:B------:R-:W-:Y:S01]  /*04e0*/  FFMA R14, R26, R27, R13 ;  /* 0x0000001b1a0e7223 */ /* 0x000fe2000000000d */
[----:B------:R-:W-:Y:S06]  /*04f0*/  BRA.U UP0, `(.L_x_1) ;  /* 0xfffffffd00187547 */ /* 0x000fec000b83ffff */
[----:B------:R-:W0:Y:S01]  /*0500*/  LDC.64 R2, c[0x0][0x390] ;  /* 0x0000e400ff027b82 */ /* 0x000e220000000a00 */
[----:B------:R-:W-:-:S05]  /*0510*/  LEA R7, R7, R0, 0xc ;  /* 0x0000000007077211 */ /* 0x000fca00078e60ff */
[----:B0-----:R-:W-:-:S05]  /*0520*/  IMAD.WIDE R2, R7, 0x4, R2 ;  /* 0x0000000407027825 */ /* 0x001fca00078e0202 */
[----:B------:R-:W-:Y:S01]  /*0530*/  STG.E desc[UR8][R2.64], R14 ;  /* 0x0000000e02007986 */ /* 0x000fe2000c101908 */
[----:B------:R-:W-:Y:S05]  /*0540*/  EXIT ;  /* 0x000000000000794d */ /* 0x000fea0003800000 */
.L_x_2:
        /* <DEDUP_REMOVED lines=11> */
.L_x_4:


//--------------------- .nv.shared.reserved.0     --------------------------
	.section	.nv.shared.reserved.0,"aw",@nobits
	.weak		__nv_reservedSMEM_offset_0_alias
	.size		__nv_reservedSMEM_offset_0_alias, 0, 64
	.other		__nv_reservedSMEM_offset_0_alias,@"STO_CUDA_RESERVED_SHARED STV_DEFAULT"
__nv_reservedSMEM_offset_0_alias:
	.zero		0
	.zero		64


//--------------------- .nv.constant0._Z21tensor_mm_kernel_1024P6__halfS0_Pf --------------------------
	.section	.nv.constant0._Z21tensor_mm_kernel_1024P6__halfS0_Pf,"a",@progbits
	.sectionflags	@""
	.align	4
.nv.constant0._Z21tensor_mm_kernel_1024P6__halfS0_Pf:
	.zero		920


//--------------------- .nv.constant0._Z20naive_mm_kernel_1024PfS_S_ --------------------------
	.section	.nv.constant0._Z20naive_mm_kernel_1024PfS_S_,"a",@progbits
	.sectionflags	@""
	.align	4
.nv.constant0._Z20naive_mm_kernel_1024PfS_S_:
	.zero		920


//--------------------- SYMBOLS --------------------------

	.type		.nv.reservedSmem.offset0,@object
	.size		.nv.reservedSmem.offset0,0x4
